//
// Generated by NVIDIA NVVM Compiler
//
// Compiler Build ID: CL-36424714
// Cuda compilation tools, release 13.0, V13.0.88
// Based on NVVM 20.0.0
//

.version 9.0
.target sm_100
.address_size 64

	// .globl	_Z7c_hellov
.extern .func  (.param .b32 func_retval0) vprintf
(
	.param .b64 vprintf_param_0,
	.param .b64 vprintf_param_1
)
;
.global .align 1 .b8 $str[15] = {72, 101, 108, 108, 111, 44, 32, 87, 111, 114, 108, 100, 33, 10};

.visible .entry _Z7c_hellov()
{
	.reg .b32 	%r<3>;
	.reg .b64 	%rd<3>;

	mov.u64 	%rd1, $str;
	cvta.global.u64 	%rd2, %rd1;
	{ // callseq 0, 0
	.param .b64 param0;
	st.param.b64 	[param0], %rd2;
	.param .b64 param1;
	st.param.b64 	[param1], 0;
	.param .b32 retval0;
	call.uni (retval0), 
	vprintf, 
	(
	param0, 
	param1
	);
	ld.param.b32 	%r1, [retval0];
	} // callseq 0
	ret;

}


// ===== COMPILED SASS (sm_100) =====

	.target	sm_100

	.elftype	@"ET_EXEC"


//--------------------- .note.nv.tkinfo           --------------------------
	.section	.note.nv.tkinfo,"",@"SHT_NOTE"
	.sectionflags	@"SHF_NOTE_NV_TKINFO"
	.tkinfo
        /*0018*/ 	.word	0x00000002
        /*0030*/ 	.string	""
        /*0030*/ 	.string	"ptxas"
        /*0030*/ 	.string	"Cuda compilation tools, release 13.0, V13.0.88"
        /*0030*/ 	.string	"Build cuda_13.0.r13.0/compiler.36424714_0"
        /*0030*/ 	.string	"-arch sm_100 -m 64 "



//--------------------- .note.nv.cuinfo           --------------------------
	.section	.note.nv.cuinfo,"",@"SHT_NOTE"
	.sectionflags	@"SHF_NOTE_NV_CUINFO"
        /*0018*/ 	.short	0x0002
        /*001a*/ 	.short	0x0064
        /*001c*/ 	.short	0x0082
	.zero		2


//--------------------- .nv.info                  --------------------------
	.section	.nv.info,"",@"SHT_CUDA_INFO"
	.align	4


	//----- nvinfo : EIATTR_REGCOUNT
	.align		4
        /*0000*/ 	.byte	0x04, 0x2f
        /*0002*/ 	.short	(.L_2 - .L_1)
	.align		4
.L_1:
        /*0004*/ 	.word	index@(_Z7c_hellov)
        /*0008*/ 	.word	0x00000018


	//----- nvinfo : EIATTR_FRAME_SIZE
	.align		4
.L_2:
        /*000c*/ 	.byte	0x04, 0x11
        /*000e*/ 	.short	(.L_4 - .L_3)
	.align		4
.L_3:
        /*0010*/ 	.word	index@(_Z7c_hellov)
        /*0014*/ 	.word	0x00000000


	//----- nvinfo : EIATTR_MIN_STACK_SIZE
	.align		4
.L_4:
        /*0018*/ 	.byte	0x04, 0x12
        /*001a*/ 	.short	(.L_6 - .L_5)
	.align		4
.L_5:
        /*001c*/ 	.word	index@(_Z7c_hellov)
        /*0020*/ 	.word	0x00000000
.L_6:


//--------------------- .nv.compat                --------------------------
	.section	.nv.compat,"",@"SHT_CUDA_COMPAT_INFO"
	.align	4
        /*0000*/ 	.byte	0x02, 0x09, 0x00, 0x00, 0x02, 0x02, 0x01, 0x00, 0x02, 0x05, 0x05, 0x00, 0x03, 0x07, 0x01, 0x01
        /*0010*/ 	.byte	0x02, 0x03, 0x00, 0x00, 0x02, 0x06, 0x01, 0x00, 0x04, 0x0b, 0x08, 0x00, 0x09, 0x00, 0x00, 0x00
        /*0020*/ 	.byte	0x00, 0x00, 0x00, 0x00


//--------------------- .nv.info._Z7c_hellov      --------------------------
	.section	.nv.info._Z7c_hellov,"",@"SHT_CUDA_INFO"
	.sectionflags	@""
	.align	4


	//----- nvinfo : EIATTR_CUDA_API_VERSION
	.align		4
        /*0000*/ 	.byte	0x04, 0x37
        /*0002*/ 	.short	(.L_8 - .L_7)
.L_7:
        /*0004*/ 	.word	0x00000082


	//----- nvinfo : EIATTR_SPARSE_MMA_MASK
	.align		4
.L_8:
        /*0008*/ 	.byte	0x03, 0x50
        /*000a*/ 	.short	0x0000


	//----- nvinfo : EIATTR_MAXREG_COUNT
	.align		4
        /*000c*/ 	.byte	0x03, 0x1b
        /*000e*/ 	.short	0x00ff


	//----- nvinfo : EIATTR_EXTERNS
	.align		4
        /*0010*/ 	.byte	0x04, 0x0f
        /*0012*/ 	.short	(.L_10 - .L_9)


	//   ....[0]....
	.align		4
.L_9:
        /*0014*/ 	.word	index@(vprintf)


	//----- nvinfo : EIATTR_MERCURY_ISA_VERSION
	.align		4
.L_10:
        /*0018*/ 	.byte	0x03, 0x5f
        /*001a*/ 	.short	0x0101


	//----- nvinfo : EIATTR_VRC_CTA_INIT_COUNT
	.align		4
        /*001c*/ 	.byte	0x02, 0x4a
	.zero		1
	.zero		1


	//----- nvinfo : EIATTR_SYSCALL_OFFSETS
	.align		4
        /*0020*/ 	.byte	0x04, 0x46
        /*0022*/ 	.short	(.L_12 - .L_11)


	//   ....[0]....
.L_11:
        /*0024*/ 	.word	0x00000080


	//----- nvinfo : EIATTR_EXIT_INSTR_OFFSETS
	.align		4
.L_12:
        /*0028*/ 	.byte	0x04, 0x1c
        /*002a*/ 	.short	(.L_14 - .L_13)


	//   ....[0]....
.L_13:
        /*002c*/ 	.word	0x00000090


	//----- nvinfo : EIATTR_SW_WAR
	.align		4
.L_14:
        /*0030*/ 	.byte	0x04, 0x36
        /*0032*/ 	.short	(.L_16 - .L_15)
.L_15:
        /*0034*/ 	.word	0x00000008
.L_16:


//--------------------- .nv.callgraph             --------------------------
	.section	.nv.callgraph,"",@"SHT_CUDA_CALLGRAPH"
	.align	4
	.sectionentsize	8
	.align		4
        /*0000*/ 	.word	0x00000000
	.align		4
        /*0004*/ 	.word	0xffffffff
	.align		4
        /*0008*/ 	.word	index@(_Z7c_hellov)
	.align		4
        /*000c*/ 	.word	index@(vprintf)
	.align		4
        /*0010*/ 	.word	0x00000000
	.align		4
        /*0014*/ 	.word	0xfffffffe
	.align		4
        /*0018*/ 	.word	0x00000000
	.align		4
        /*001c*/ 	.word	0xfffffffd
	.align		4
        /*0020*/ 	.word	0x00000000
	.align		4
        /*0024*/ 	.word	0xfffffffc


//--------------------- .nv.constant4             --------------------------
	.section	.nv.constant4,"a",@progbits
	.align	8
	.align		8
.nv.constant4:
        /*0000*/ 	.dword	vprintf
	.align		8
        /*0008*/ 	.dword	$str


//--------------------- .text._Z7c_hellov         --------------------------
	.section	.text._Z7c_hellov,"ax",@progbits
	.align	128
        .global         _Z7c_hellov
        .type           _Z7c_hellov,@function
        .size           _Z7c_hellov,(.L_x_2 - _Z7c_hellov)
        .other          _Z7c_hellov,@"STO_CUDA_ENTRY STV_DEFAULT"
_Z7c_hellov:
.text._Z7c_hellov:
[----:B------:R-:W0:Y:S01]  /*0000*/  LDC R1, c[0x0][0x37c] ;  /* 0x0000df00ff017b82 */ /* 0x000e220000000800 */
[----:B------:R-:W-:Y:S01]  /*0010*/  MOV R0, 0x0 ;  /* 0x0000000000007802 */ /* 0x000fe20000000f00 */
[----:B------:R-:W1:Y:S01]  /*0020*/  LDCU.64 UR4, c[0x4][0x8] ;  /* 0x01000100ff0477ac */ /* 0x000e620008000a00 */
[----:B------:R-:W-:-:S05]  /*0030*/  CS2R R6, SRZ ;  /* 0x0000000000067805 */ /* 0x000fca000001ff00 */
[----:B------:R2:W3:Y:S01]  /*0040*/  LDC.64 R2, c[0x4][R0] ;  /* 0x0100000000027b82 */ /* 0x0004e20000000a00 */
[----:B-1----:R-:W-:Y:S02]  /*0050*/  IMAD.U32 R4, RZ, RZ, UR4 ;  /* 0x00000004ff047e24 */ /* 0x002fe4000f8e00ff */
[----:B--2---:R-:W-:-:S07]  /*0060*/  IMAD.U32 R5, RZ, RZ, UR5 ;  /* 0x00000005ff057e24 */ /* 0x004fce000f8e00ff */
[----:B------:R-:W-:-:S07]  /*0070*/  LEPC R20, `(.L_x_0) ;  /* 0x000000001014794e */ /* 0x000fce0000000000 */
[----:B0--3--:R-:W-:Y:S05]  /*0080*/  CALL.ABS.NOINC R2 ;  /* 0x0000000002007343 */ /* 0x009fea0003c00000 */
.L_x_0:
[----:B------:R-:W-:Y:S05]  /*0090*/  EXIT ;  /* 0x000000000000794d */ /* 0x000fea0003800000 */
.L_x_1:
[----:B------:R-:W-:-:S00]  /*00a0*/  BRA `(.L_x_1) ;  /* 0xfffffffc00fc7947 */ /* 0x000fc0000383ffff */
[----:B------:R-:W-:-:S00]  /*00b0*/  NOP ;  /* 0x0000000000007918 */ /* 0x000fc00000000000 */
        /* <DEDUP_REMOVED lines=12> */
.L_x_2:


//--------------------- .nv.global.init           --------------------------
	.section	.nv.global.init,"aw",@progbits
.nv.global.init:
	.type		$str,@object
	.size		$str,(.L_0 - $str)
$str:
        /*0000*/ 	.byte	0x48, 0x65, 0x6c, 0x6c, 0x6f, 0x2c, 0x20, 0x57, 0x6f, 0x72, 0x6c, 0x64, 0x21, 0x0a, 0x00
.L_0:


//--------------------- .nv.shared.reserved.0     --------------------------
	.section	.nv.shared.reserved.0,"aw",@nobits
	.weak		__nv_reservedSMEM_offset_0_alias
	.size		__nv_reservedSMEM_offset_0_alias, 0, 64
	.other		__nv_reservedSMEM_offset_0_alias,@"STO_CUDA_RESERVED_SHARED STV_DEFAULT"
__nv_reservedSMEM_offset_0_alias:
	.zero		0
	.zero		64


//--------------------- .nv.constant0._Z7c_hellov --------------------------
	.section	.nv.constant0._Z7c_hellov,"a",@progbits
	.sectionflags	@""
	.align	4
.nv.constant0._Z7c_hellov:
	.zero		896


//--------------------- SYMBOLS --------------------------

	.type		.nv.reservedSmem.offset0,@object
	.size		.nv.reservedSmem.offset0,0x4
	.type		vprintf,@function
